//
// Generated by NVIDIA NVVM Compiler
//
// Compiler Build ID: CL-36424714
// Cuda compilation tools, release 13.0, V13.0.88
// Based on NVVM 20.0.0
//

.version 9.0
.target sm_100
.address_size 64

	// .globl	_Z12mulMatrixGPUPiS_S_i
.extern .func  (.param .b32 func_retval0) vprintf
(
	.param .b64 vprintf_param_0,
	.param .b64 vprintf_param_1
)
;
.global .align 1 .b8 $str[24] = {91, 68, 69, 86, 73, 67, 69, 93, 32, 37, 100, 32, 43, 32, 37, 100, 32, 61, 32, 37, 100, 10, 13};

.visible .entry _Z12mulMatrixGPUPiS_S_i(
	.param .u64 .ptr .align 1 _Z12mulMatrixGPUPiS_S_i_param_0,
	.param .u64 .ptr .align 1 _Z12mulMatrixGPUPiS_S_i_param_1,
	.param .u64 .ptr .align 1 _Z12mulMatrixGPUPiS_S_i_param_2,
	.param .u32 _Z12mulMatrixGPUPiS_S_i_param_3
)
{
	.local .align 8 .b8 	__local_depot0[16];
	.reg .b64 	%SP;
	.reg .b64 	%SPL;
	.reg .pred 	%p<2>;
	.reg .b32 	%r<25>;
	.reg .b64 	%rd<15>;

	mov.u64 	%SPL, __local_depot0;
	cvta.local.u64 	%SP, %SPL;
	ld.param.u64 	%rd1, [_Z12mulMatrixGPUPiS_S_i_param_0];
	ld.param.u64 	%rd2, [_Z12mulMatrixGPUPiS_S_i_param_1];
	ld.param.u64 	%rd3, [_Z12mulMatrixGPUPiS_S_i_param_2];
	ld.param.u32 	%r2, [_Z12mulMatrixGPUPiS_S_i_param_3];
	mov.u32 	%r3, %ntid.x;
	mov.u32 	%r4, %ntid.y;
	mov.u32 	%r5, %ntid.z;
	mov.u32 	%r6, %tid.x;
	mov.u32 	%r7, %tid.y;
	mov.u32 	%r8, %tid.z;
	mov.u32 	%r9, %ctaid.x;
	mov.u32 	%r10, %ctaid.y;
	mov.u32 	%r11, %nctaid.x;
	mov.u32 	%r12, %ctaid.z;
	mov.u32 	%r13, %nctaid.y;
	mad.lo.s32 	%r14, %r13, %r12, %r10;
	mad.lo.s32 	%r15, %r14, %r11, %r9;
	mad.lo.s32 	%r16, %r15, %r5, %r8;
	mad.lo.s32 	%r17, %r16, %r4, %r7;
	mad.lo.s32 	%r1, %r17, %r3, %r6;
	setp.ge.s32 	%p1, %r1, %r2;
	@%p1 bra 	$L__BB0_2;
	add.u64 	%rd4, %SP, 0;
	add.u64 	%rd5, %SPL, 0;
	cvta.to.global.u64 	%rd6, %rd1;
	cvta.to.global.u64 	%rd7, %rd2;
	cvta.to.global.u64 	%rd8, %rd3;
	mul.wide.s32 	%rd9, %r1, 4;
	add.s64 	%rd10, %rd6, %rd9;
	ld.global.u32 	%r18, [%rd10];
	add.s64 	%rd11, %rd7, %rd9;
	ld.global.u32 	%r19, [%rd11];
	add.s32 	%r20, %r19, %r18;
	add.s64 	%rd12, %rd8, %rd9;
	st.global.u32 	[%rd12], %r20;
	ld.global.u32 	%r21, [%rd10];
	ld.global.u32 	%r22, [%rd11];
	st.local.v2.u32 	[%rd5], {%r21, %r22};
	st.local.u32 	[%rd5+8], %r20;
	mov.u64 	%rd13, $str;
	cvta.global.u64 	%rd14, %rd13;
	{ // callseq 0, 0
	.param .b64 param0;
	st.param.b64 	[param0], %rd14;
	.param .b64 param1;
	st.param.b64 	[param1], %rd4;
	.param .b32 retval0;
	call.uni (retval0), 
	vprintf, 
	(
	param0, 
	param1
	);
	ld.param.b32 	%r23, [retval0];
	} // callseq 0
$L__BB0_2:
	ret;

}


// ===== COMPILED SASS (sm_100) =====

	.target	sm_100

	.elftype	@"ET_EXEC"


//--------------------- .note.nv.tkinfo           --------------------------
	.section	.note.nv.tkinfo,"",@"SHT_NOTE"
	.sectionflags	@"SHF_NOTE_NV_TKINFO"
	.tkinfo
        /*0018*/ 	.word	0x00000002
        /*0030*/ 	.string	""
        /*0030*/ 	.string	"ptxas"
        /*0030*/ 	.string	"Cuda compilation tools, release 13.0, V13.0.88"
        /*0030*/ 	.string	"Build cuda_13.0.r13.0/compiler.36424714_0"
        /*0030*/ 	.string	"-arch sm_100 -m 64 "



//--------------------- .note.nv.cuinfo           --------------------------
	.section	.note.nv.cuinfo,"",@"SHT_NOTE"
	.sectionflags	@"SHF_NOTE_NV_CUINFO"
        /*0018*/ 	.short	0x0002
        /*001a*/ 	.short	0x0064
        /*001c*/ 	.short	0x0082
	.zero		2


//--------------------- .nv.info                  --------------------------
	.section	.nv.info,"",@"SHT_CUDA_INFO"
	.align	4


	//----- nvinfo : EIATTR_REGCOUNT
	.align		4
        /*0000*/ 	.byte	0x04, 0x2f
        /*0002*/ 	.short	(.L_2 - .L_1)
	.align		4
.L_1:
        /*0004*/ 	.word	index@(_Z12mulMatrixGPUPiS_S_i)
        /*0008*/ 	.word	0x00000018


	//----- nvinfo : EIATTR_FRAME_SIZE
	.align		4
.L_2:
        /*000c*/ 	.byte	0x04, 0x11
        /*000e*/ 	.short	(.L_4 - .L_3)
	.align		4
.L_3:
        /*0010*/ 	.word	index@(_Z12mulMatrixGPUPiS_S_i)
        /*0014*/ 	.word	0x00000010


	//----- nvinfo : EIATTR_MIN_STACK_SIZE
	.align		4
.L_4:
        /*0018*/ 	.byte	0x04, 0x12
        /*001a*/ 	.short	(.L_6 - .L_5)
	.align		4
.L_5:
        /*001c*/ 	.word	index@(_Z12mulMatrixGPUPiS_S_i)
        /*0020*/ 	.word	0x00000010
.L_6:


//--------------------- .nv.compat                --------------------------
	.section	.nv.compat,"",@"SHT_CUDA_COMPAT_INFO"
	.align	4
        /*0000*/ 	.byte	0x02, 0x09, 0x00, 0x00, 0x02, 0x02, 0x01, 0x00, 0x02, 0x05, 0x05, 0x00, 0x03, 0x07, 0x01, 0x01
        /*0010*/ 	.byte	0x02, 0x03, 0x00, 0x00, 0x02, 0x06, 0x01, 0x00, 0x04, 0x0b, 0x08, 0x00, 0x09, 0x00, 0x00, 0x00
        /*0020*/ 	.byte	0x00, 0x00, 0x00, 0x00


//--------------------- .nv.info._Z12mulMatrixGPUPiS_S_i --------------------------
	.section	.nv.info._Z12mulMatrixGPUPiS_S_i,"",@"SHT_CUDA_INFO"
	.sectionflags	@""
	.align	4


	//----- nvinfo : EIATTR_CUDA_API_VERSION
	.align		4
        /*0000*/ 	.byte	0x04, 0x37
        /*0002*/ 	.short	(.L_8 - .L_7)
.L_7:
        /*0004*/ 	.word	0x00000082


	//----- nvinfo : EIATTR_KPARAM_INFO
	.align		4
.L_8:
        /*0008*/ 	.byte	0x04, 0x17
        /*000a*/ 	.short	(.L_10 - .L_9)
.L_9:
        /*000c*/ 	.word	0x00000000
        /*0010*/ 	.short	0x0003
        /*0012*/ 	.short	0x0018
        /*0014*/ 	.byte	0x00, 0xf0, 0x11, 0x00


	//----- nvinfo : EIATTR_KPARAM_INFO
	.align		4
.L_10:
        /*0018*/ 	.byte	0x04, 0x17
        /*001a*/ 	.short	(.L_12 - .L_11)
.L_11:
        /*001c*/ 	.word	0x00000000
        /*0020*/ 	.short	0x0002
        /*0022*/ 	.short	0x0010
        /*0024*/ 	.byte	0x00, 0xf5, 0x21, 0x00


	//----- nvinfo : EIATTR_KPARAM_INFO
	.align		4
.L_12:
        /*0028*/ 	.byte	0x04, 0x17
        /*002a*/ 	.short	(.L_14 - .L_13)
.L_13:
        /*002c*/ 	.word	0x00000000
        /*0030*/ 	.short	0x0001
        /*0032*/ 	.short	0x0008
        /*0034*/ 	.byte	0x00, 0xf5, 0x21, 0x00


	//----- nvinfo : EIATTR_KPARAM_INFO
	.align		4
.L_14:
        /*0038*/ 	.byte	0x04, 0x17
        /*003a*/ 	.short	(.L_16 - .L_15)
.L_15:
        /*003c*/ 	.word	0x00000000
        /*0040*/ 	.short	0x0000
        /*0042*/ 	.short	0x0000
        /*0044*/ 	.byte	0x00, 0xf5, 0x21, 0x00


	//----- nvinfo : EIATTR_SPARSE_MMA_MASK
	.align		4
.L_16:
        /*0048*/ 	.byte	0x03, 0x50
        /*004a*/ 	.short	0x0000


	//----- nvinfo : EIATTR_MAXREG_COUNT
	.align		4
        /*004c*/ 	.byte	0x03, 0x1b
        /*004e*/ 	.short	0x00ff


	//----- nvinfo : EIATTR_EXTERNS
	.align		4
        /*0050*/ 	.byte	0x04, 0x0f
        /*0052*/ 	.short	(.L_18 - .L_17)


	//   ....[0]....
	.align		4
.L_17:
        /*0054*/ 	.word	index@(vprintf)


	//----- nvinfo : EIATTR_MERCURY_ISA_VERSION
	.align		4
.L_18:
        /*0058*/ 	.byte	0x03, 0x5f
        /*005a*/ 	.short	0x0101


	//----- nvinfo : EIATTR_VRC_CTA_INIT_COUNT
	.align		4
        /*005c*/ 	.byte	0x02, 0x4a
	.zero		1
	.zero		1


	//----- nvinfo : EIATTR_SYSCALL_OFFSETS
	.align		4
        /*0060*/ 	.byte	0x04, 0x46
        /*0062*/ 	.short	(.L_20 - .L_19)


	//   ....[0]....
.L_19:
        /*0064*/ 	.word	0x000002e0


	//----- nvinfo : EIATTR_EXIT_INSTR_OFFSETS
	.align		4
.L_20:
        /*0068*/ 	.byte	0x04, 0x1c
        /*006a*/ 	.short	(.L_22 - .L_21)


	//   ....[0]....
.L_21:
        /*006c*/ 	.word	0x00000180


	//   ....[1]....
        /*0070*/ 	.word	0x000002f0


	//----- nvinfo : EIATTR_CRS_STACK_SIZE
	.align		4
.L_22:
        /*0074*/ 	.byte	0x04, 0x1e
        /*0076*/ 	.short	(.L_24 - .L_23)
.L_23:
        /*0078*/ 	.word	0x00000000


	//----- nvinfo : EIATTR_CBANK_PARAM_SIZE
	.align		4
.L_24:
        /*007c*/ 	.byte	0x03, 0x19
        /*007e*/ 	.short	0x001c


	//----- nvinfo : EIATTR_PARAM_CBANK
	.align		4
        /*0080*/ 	.byte	0x04, 0x0a
        /*0082*/ 	.short	(.L_26 - .L_25)
	.align		4
.L_25:
        /*0084*/ 	.word	index@(.nv.constant0._Z12mulMatrixGPUPiS_S_i)
        /*0088*/ 	.short	0x0380
        /*008a*/ 	.short	0x001c


	//----- nvinfo : EIATTR_SW_WAR
	.align		4
.L_26:
        /*008c*/ 	.byte	0x04, 0x36
        /*008e*/ 	.short	(.L_28 - .L_27)
.L_27:
        /*0090*/ 	.word	0x00000008
.L_28:


//--------------------- .nv.callgraph             --------------------------
	.section	.nv.callgraph,"",@"SHT_CUDA_CALLGRAPH"
	.align	4
	.sectionentsize	8
	.align		4
        /*0000*/ 	.word	0x00000000
	.align		4
        /*0004*/ 	.word	0xffffffff
	.align		4
        /*0008*/ 	.word	index@(_Z12mulMatrixGPUPiS_S_i)
	.align		4
        /*000c*/ 	.word	index@(vprintf)
	.align		4
        /*0010*/ 	.word	0x00000000
	.align		4
        /*0014*/ 	.word	0xfffffffe
	.align		4
        /*0018*/ 	.word	0x00000000
	.align		4
        /*001c*/ 	.word	0xfffffffd
	.align		4
        /*0020*/ 	.word	0x00000000
	.align		4
        /*0024*/ 	.word	0xfffffffc


//--------------------- .nv.constant4             --------------------------
	.section	.nv.constant4,"a",@progbits
	.align	8
	.align		8
.nv.constant4:
        /*0000*/ 	.dword	vprintf
	.align		8
        /*0008*/ 	.dword	$str


//--------------------- .text._Z12mulMatrixGPUPiS_S_i --------------------------
	.section	.text._Z12mulMatrixGPUPiS_S_i,"ax",@progbits
	.align	128
        .global         _Z12mulMatrixGPUPiS_S_i
        .type           _Z12mulMatrixGPUPiS_S_i,@function
        .size           _Z12mulMatrixGPUPiS_S_i,(.L_x_2 - _Z12mulMatrixGPUPiS_S_i)
        .other          _Z12mulMatrixGPUPiS_S_i,@"STO_CUDA_ENTRY STV_DEFAULT"
_Z12mulMatrixGPUPiS_S_i:
.text._Z12mulMatrixGPUPiS_S_i:
[----:B------:R-:W0:Y:S01]  /*0000*/  LDC R1, c[0x0][0x37c] ;  /* 0x0000df00ff017b82 */ /* 0x000e220000000800 */
[----:B------:R-:W1:Y:S01]  /*0010*/  S2R R0, SR_CTAID.Z ;  /* 0x0000000000007919 */ /* 0x000e620000002700 */
[----:B------:R-:W2:Y:S06]  /*0020*/  LDCU UR5, c[0x0][0x2fc] ;  /* 0x00005f80ff0577ac */ /* 0x000eac0008000800 */
[----:B------:R-:W1:Y:S01]  /*0030*/  S2UR UR9, SR_CTAID.Y ;  /* 0x00000000000979c3 */ /* 0x000e620000002600 */
[----:B0-----:R-:W-:Y:S01]  /*0040*/  IADD3 R1, PT, PT, R1, -0x10, RZ ;  /* 0xfffffff001017810 */ /* 0x001fe20007ffe0ff */
[----:B------:R-:W0:Y:S01]  /*0050*/  S2R R7, SR_TID.Z ;  /* 0x0000000000077919 */ /* 0x000e220000002300 */
[----:B------:R-:W3:Y:S01]  /*0060*/  LDCU UR6, c[0x0][0x360] ;  /* 0x00006c00ff0677ac */ /* 0x000ee20008000800 */
[----:B------:R-:W4:Y:S01]  /*0070*/  S2R R3, SR_TID.Y ;  /* 0x0000000000037919 */ /* 0x000f220000002200 */
[----:B------:R-:W4:Y:S03]  /*0080*/  LDCU UR7, c[0x0][0x364] ;  /* 0x00006c80ff0777ac */ /* 0x000f260008000800 */
[----:B------:R-:W5:Y:S01]  /*0090*/  S2UR UR4, SR_CTAID.X ;  /* 0x00000000000479c3 */ /* 0x000f620000002500 */
[----:B------:R-:W3:Y:S01]  /*00a0*/  S2R R5, SR_TID.X ;  /* 0x0000000000057919 */ /* 0x000ee20000002100 */
[----:B------:R-:W0:Y:S06]  /*00b0*/  LDCU UR8, c[0x0][0x368] ;  /* 0x00006d00ff0877ac */ /* 0x000e2c0008000800 */
[----:B------:R-:W5:Y:S08]  /*00c0*/  LDC R9, c[0x0][0x370] ;  /* 0x0000dc00ff097b82 */ /* 0x000f700000000800 */
[----:B------:R-:W1:Y:S02]  /*00d0*/  LDC R11, c[0x0][0x374] ;  /* 0x0000dd00ff0b7b82 */ /* 0x000e640000000800 */
[----:B-1----:R-:W-:Y:S01]  /*00e0*/  IMAD R0, R0, R11, UR9 ;  /* 0x0000000900007e24 */ /* 0x002fe2000f8e020b */
[----:B------:R-:W1:Y:S03]  /*00f0*/  LDCU UR9, c[0x0][0x398] ;  /* 0x00007300ff0977ac */ /* 0x000e660008000800 */
[----:B-----5:R-:W-:Y:S01]  /*0100*/  IMAD R0, R0, R9, UR4 ;  /* 0x0000000400007e24 */ /* 0x020fe2000f8e0209 */
[----:B------:R-:W5:Y:S03]  /*0110*/  LDCU UR4, c[0x0][0x2f8] ;  /* 0x00005f00ff0477ac */ /* 0x000f660008000800 */
[----:B0-----:R-:W-:-:S04]  /*0120*/  IMAD R0, R0, UR8, R7 ;  /* 0x0000000800007c24 */ /* 0x001fc8000f8e0207 */
[----:B----4-:R-:W-:-:S04]  /*0130*/  IMAD R0, R0, UR7, R3 ;  /* 0x0000000700007c24 */ /* 0x010fc8000f8e0203 */
[----:B---3--:R-:W-:-:S05]  /*0140*/  IMAD R5, R0, UR6, R5 ;  /* 0x0000000600057c24 */ /* 0x008fca000f8e0205 */
[----:B-1----:R-:W-:Y:S02]  /*0150*/  ISETP.GE.AND P0, PT, R5, UR9, PT ;  /* 0x0000000905007c0c */ /* 0x002fe4000bf06270 */
[----:B-----5:R-:W-:-:S04]  /*0160*/  IADD3 R6, P1, PT, R1, UR4, RZ ;  /* 0x0000000401067c10 */ /* 0x020fc8000ff3e0ff */
[----:B--2---:R-:W-:-:S07]  /*0170*/  IADD3.X R7, PT, PT, RZ, UR5, RZ, P1, !PT ;  /* 0x00000005ff077c10 */ /* 0x004fce0008ffe4ff */
[----:B------:R-:W-:Y:S05]  /*0180*/  @P0 EXIT ;  /* 0x000000000000094d */ /* 0x000fea0003800000 */
[----:B------:R-:W0:Y:S01]  /*0190*/  LDC.64 R2, c[0x0][0x380] ;  /* 0x0000e000ff027b82 */ /* 0x000e220000000a00 */
[----:B------:R-:W1:Y:S07]  /*01a0*/  LDCU.64 UR4, c[0x0][0x358] ;  /* 0x00006b00ff0477ac */ /* 0x000e6e0008000a00 */
[----:B------:R-:W2:Y:S08]  /*01b0*/  LDC.64 R8, c[0x0][0x388] ;  /* 0x0000e200ff087b82 */ /* 0x000eb00000000a00 */
[----:B------:R-:W3:Y:S01]  /*01c0*/  LDC.64 R10, c[0x0][0x390] ;  /* 0x0000e400ff0a7b82 */ /* 0x000ee20000000a00 */
[----:B0-----:R-:W-:-:S05]  /*01d0*/  IMAD.WIDE R2, R5, 0x4, R2 ;  /* 0x0000000405027825 */ /* 0x001fca00078e0202 */
[----:B-1----:R-:W4:Y:S01]  /*01e0*/  LDG.E R0, desc[UR4][R2.64] ;  /* 0x0000000402007981 */ /* 0x002f22000c1e1900 */
[----:B--2---:R-:W-:-:S05]  /*01f0*/  IMAD.WIDE R8, R5, 0x4, R8 ;  /* 0x0000000405087825 */ /* 0x004fca00078e0208 */
[----:B------:R-:W4:Y:S01]  /*0200*/  LDG.E R13, desc[UR4][R8.64] ;  /* 0x00000004080d7981 */ /* 0x000f22000c1e1900 */
[----:B---3--:R-:W-:Y:S01]  /*0210*/  IMAD.WIDE R10, R5, 0x4, R10 ;  /* 0x00000004050a7825 */ /* 0x008fe200078e020a */
[----:B----4-:R-:W-:-:S05]  /*0220*/  IADD3 R0, PT, PT, R0, R13, RZ ;  /* 0x0000000d00007210 */ /* 0x010fca0007ffe0ff */
[----:B------:R0:W-:Y:S04]  /*0230*/  STG.E desc[UR4][R10.64], R0 ;  /* 0x000000000a007986 */ /* 0x0001e8000c101904 */
[----:B------:R-:W2:Y:S04]  /*0240*/  LDG.E R12, desc[UR4][R2.64] ;  /* 0x00000004020c7981 */ /* 0x000ea8000c1e1900 */
[----:B------:R-:W2:Y:S01]  /*0250*/  LDG.E R13, desc[UR4][R8.64] ;  /* 0x00000004080d7981 */ /* 0x000ea2000c1e1900 */
[----:B------:R-:W-:Y:S01]  /*0260*/  MOV R14, 0x0 ;  /* 0x00000000000e7802 */ /* 0x000fe20000000f00 */
[----:B------:R-:W1:Y:S02]  /*0270*/  LDCU.64 UR4, c[0x4][0x8] ;  /* 0x01000100ff0477ac */ /* 0x000e640008000a00 */
[----:B------:R0:W-:Y:S03]  /*0280*/  STL [R1+0x8], R0 ;  /* 0x0000080001007387 */ /* 0x0001e60000100800 */
[----:B------:R-:W3:Y:S01]  /*0290*/  LDC.64 R14, c[0x4][R14] ;  /* 0x010000000e0e7b82 */ /* 0x000ee20000000a00 */
[----:B-1----:R-:W-:-:S02]  /*02a0*/  MOV R4, UR4 ;  /* 0x0000000400047c02 */ /* 0x002fc40008000f00 */
[----:B------:R-:W-:Y:S01]  /*02b0*/  MOV R5, UR5 ;  /* 0x0000000500057c02 */ /* 0x000fe20008000f00 */
[----:B--23--:R0:W-:Y:S06]  /*02c0*/  STL.64 [R1], R12 ;  /* 0x0000000c01007387 */ /* 0x00c1ec0000100a00 */
[----:B------:R-:W-:-:S07]  /*02d0*/  LEPC R20, `(.L_x_0) ;  /* 0x000000001014794e */ /* 0x000fce0000000000 */
[----:B0-----:R-:W-:Y:S05]  /*02e0*/  CALL.ABS.NOINC R14 ;  /* 0x000000000e007343 */ /* 0x001fea0003c00000 */
.L_x_0:
[----:B------:R-:W-:Y:S05]  /*02f0*/  EXIT ;  /* 0x000000000000794d */ /* 0x000fea0003800000 */
.L_x_1:
[----:B------:R-:W-:-:S00]  /*0300*/  BRA `(.L_x_1) ;  /* 0xfffffffc00fc7947 */ /* 0x000fc0000383ffff */
[----:B------:R-:W-:-:S00]  /*0310*/  NOP ;  /* 0x0000000000007918 */ /* 0x000fc00000000000 */
        /* <DEDUP_REMOVED lines=14> */
.L_x_2:


//--------------------- .nv.global.init           --------------------------
	.section	.nv.global.init,"aw",@progbits
.nv.global.init:
	.type		$str,@object
	.size		$str,(.L_0 - $str)
$str:
        /*0000*/ 	.byte	0x5b, 0x44, 0x45, 0x56, 0x49, 0x43, 0x45, 0x5d, 0x20, 0x25, 0x64, 0x20, 0x2b, 0x20, 0x25, 0x64
        /*0010*/ 	.byte	0x20, 0x3d, 0x20, 0x25, 0x64, 0x0a, 0x0d, 0x00
.L_0:


//--------------------- .nv.shared.reserved.0     --------------------------
	.section	.nv.shared.reserved.0,"aw",@nobits
	.weak		__nv_reservedSMEM_offset_0_alias
	.size		__nv_reservedSMEM_offset_0_alias, 0, 64
	.other		__nv_reservedSMEM_offset_0_alias,@"STO_CUDA_RESERVED_SHARED STV_DEFAULT"
__nv_reservedSMEM_offset_0_alias:
	.zero		0
	.zero		64


//--------------------- .nv.constant0._Z12mulMatrixGPUPiS_S_i --------------------------
	.section	.nv.constant0._Z12mulMatrixGPUPiS_S_i,"a",@progbits
	.sectionflags	@""
	.align	4
.nv.constant0._Z12mulMatrixGPUPiS_S_i:
	.zero		924


//--------------------- SYMBOLS --------------------------

	.type		.nv.reservedSmem.offset0,@object
	.size		.nv.reservedSmem.offset0,0x4
	.type		vprintf,@function
